//
// Generated by NVIDIA NVVM Compiler
//
// Compiler Build ID: CL-36424714
// Cuda compilation tools, release 13.0, V13.0.88
// Based on NVVM 20.0.0
//

.version 9.0
.target sm_100
.address_size 64

	// .globl	_Z6rowsumPiiS_

.visible .entry _Z6rowsumPiiS_(
	.param .u64 .ptr .align 1 _Z6rowsumPiiS__param_0,
	.param .u32 _Z6rowsumPiiS__param_1,
	.param .u64 .ptr .align 1 _Z6rowsumPiiS__param_2
)
{
	.reg .pred 	%p<10>;
	.reg .b32 	%r<107>;
	.reg .b64 	%rd<16>;

	ld.param.u64 	%rd4, [_Z6rowsumPiiS__param_0];
	ld.param.u32 	%r32, [_Z6rowsumPiiS__param_1];
	ld.param.u64 	%rd5, [_Z6rowsumPiiS__param_2];
	cvta.to.global.u64 	%rd1, %rd4;
	cvta.to.global.u64 	%rd6, %rd5;
	mov.u32 	%r33, %ctaid.x;
	mov.u32 	%r34, %ntid.x;
	mov.u32 	%r35, %tid.x;
	mad.lo.s32 	%r1, %r33, %r34, %r35;
	mul.wide.s32 	%rd7, %r1, 4;
	add.s64 	%rd2, %rd6, %rd7;
	mov.b32 	%r36, 0;
	st.global.u32 	[%rd2], %r36;
	setp.lt.s32 	%p1, %r32, 1;
	@%p1 bra 	$L__BB0_13;
	mul.lo.s32 	%r2, %r32, %r1;
	and.b32  	%r3, %r32, 15;
	setp.lt.u32 	%p2, %r32, 16;
	mov.b32 	%r98, 0;
	mov.u32 	%r101, %r98;
	@%p2 bra 	$L__BB0_4;
	and.b32  	%r101, %r32, 2147483632;
	neg.s32 	%r96, %r101;
	add.s64 	%rd3, %rd1, 32;
	mov.b32 	%r98, 0;
	mov.u32 	%r95, %r2;
$L__BB0_3:
	.pragma "nounroll";
	mul.wide.s32 	%rd8, %r95, 4;
	add.s64 	%rd9, %rd3, %rd8;
	ld.global.u32 	%r39, [%rd9+-32];
	add.s32 	%r40, %r98, %r39;
	st.global.u32 	[%rd2], %r40;
	ld.global.u32 	%r41, [%rd9+-28];
	add.s32 	%r42, %r40, %r41;
	st.global.u32 	[%rd2], %r42;
	ld.global.u32 	%r43, [%rd9+-24];
	add.s32 	%r44, %r42, %r43;
	st.global.u32 	[%rd2], %r44;
	ld.global.u32 	%r45, [%rd9+-20];
	add.s32 	%r46, %r44, %r45;
	st.global.u32 	[%rd2], %r46;
	ld.global.u32 	%r47, [%rd9+-16];
	add.s32 	%r48, %r46, %r47;
	st.global.u32 	[%rd2], %r48;
	ld.global.u32 	%r49, [%rd9+-12];
	add.s32 	%r50, %r48, %r49;
	st.global.u32 	[%rd2], %r50;
	ld.global.u32 	%r51, [%rd9+-8];
	add.s32 	%r52, %r50, %r51;
	st.global.u32 	[%rd2], %r52;
	ld.global.u32 	%r53, [%rd9+-4];
	add.s32 	%r54, %r52, %r53;
	st.global.u32 	[%rd2], %r54;
	ld.global.u32 	%r55, [%rd9];
	add.s32 	%r56, %r54, %r55;
	st.global.u32 	[%rd2], %r56;
	ld.global.u32 	%r57, [%rd9+4];
	add.s32 	%r58, %r56, %r57;
	st.global.u32 	[%rd2], %r58;
	ld.global.u32 	%r59, [%rd9+8];
	add.s32 	%r60, %r58, %r59;
	st.global.u32 	[%rd2], %r60;
	ld.global.u32 	%r61, [%rd9+12];
	add.s32 	%r62, %r60, %r61;
	st.global.u32 	[%rd2], %r62;
	ld.global.u32 	%r63, [%rd9+16];
	add.s32 	%r64, %r62, %r63;
	st.global.u32 	[%rd2], %r64;
	ld.global.u32 	%r65, [%rd9+20];
	add.s32 	%r66, %r64, %r65;
	st.global.u32 	[%rd2], %r66;
	ld.global.u32 	%r67, [%rd9+24];
	add.s32 	%r68, %r66, %r67;
	st.global.u32 	[%rd2], %r68;
	ld.global.u32 	%r69, [%rd9+28];
	add.s32 	%r98, %r68, %r69;
	st.global.u32 	[%rd2], %r98;
	add.s32 	%r96, %r96, 16;
	add.s32 	%r95, %r95, 16;
	setp.ne.s32 	%p3, %r96, 0;
	@%p3 bra 	$L__BB0_3;
$L__BB0_4:
	setp.eq.s32 	%p4, %r3, 0;
	@%p4 bra 	$L__BB0_13;
	and.b32  	%r14, %r32, 7;
	setp.lt.u32 	%p5, %r3, 8;
	@%p5 bra 	$L__BB0_7;
	add.s32 	%r70, %r101, %r2;
	mul.wide.s32 	%rd10, %r70, 4;
	add.s64 	%rd11, %rd1, %rd10;
	ld.global.u32 	%r71, [%rd11];
	add.s32 	%r72, %r98, %r71;
	st.global.u32 	[%rd2], %r72;
	ld.global.u32 	%r73, [%rd11+4];
	add.s32 	%r74, %r72, %r73;
	st.global.u32 	[%rd2], %r74;
	ld.global.u32 	%r75, [%rd11+8];
	add.s32 	%r76, %r74, %r75;
	st.global.u32 	[%rd2], %r76;
	ld.global.u32 	%r77, [%rd11+12];
	add.s32 	%r78, %r76, %r77;
	st.global.u32 	[%rd2], %r78;
	ld.global.u32 	%r79, [%rd11+16];
	add.s32 	%r80, %r78, %r79;
	st.global.u32 	[%rd2], %r80;
	ld.global.u32 	%r81, [%rd11+20];
	add.s32 	%r82, %r80, %r81;
	st.global.u32 	[%rd2], %r82;
	ld.global.u32 	%r83, [%rd11+24];
	add.s32 	%r84, %r82, %r83;
	st.global.u32 	[%rd2], %r84;
	ld.global.u32 	%r85, [%rd11+28];
	add.s32 	%r98, %r84, %r85;
	st.global.u32 	[%rd2], %r98;
	add.s32 	%r101, %r101, 8;
$L__BB0_7:
	setp.eq.s32 	%p6, %r14, 0;
	@%p6 bra 	$L__BB0_13;
	and.b32  	%r19, %r32, 3;
	setp.lt.u32 	%p7, %r14, 4;
	@%p7 bra 	$L__BB0_10;
	add.s32 	%r86, %r101, %r2;
	mul.wide.s32 	%rd12, %r86, 4;
	add.s64 	%rd13, %rd1, %rd12;
	ld.global.u32 	%r87, [%rd13];
	add.s32 	%r88, %r98, %r87;
	st.global.u32 	[%rd2], %r88;
	ld.global.u32 	%r89, [%rd13+4];
	add.s32 	%r90, %r88, %r89;
	st.global.u32 	[%rd2], %r90;
	ld.global.u32 	%r91, [%rd13+8];
	add.s32 	%r92, %r90, %r91;
	st.global.u32 	[%rd2], %r92;
	ld.global.u32 	%r93, [%rd13+12];
	add.s32 	%r98, %r92, %r93;
	st.global.u32 	[%rd2], %r98;
	add.s32 	%r101, %r101, 4;
$L__BB0_10:
	setp.eq.s32 	%p8, %r19, 0;
	@%p8 bra 	$L__BB0_13;
	add.s32 	%r105, %r101, %r2;
	neg.s32 	%r104, %r19;
$L__BB0_12:
	.pragma "nounroll";
	mul.wide.s32 	%rd14, %r105, 4;
	add.s64 	%rd15, %rd1, %rd14;
	ld.global.u32 	%r94, [%rd15];
	add.s32 	%r98, %r98, %r94;
	st.global.u32 	[%rd2], %r98;
	add.s32 	%r105, %r105, 1;
	add.s32 	%r104, %r104, 1;
	setp.ne.s32 	%p9, %r104, 0;
	@%p9 bra 	$L__BB0_12;
$L__BB0_13:
	ret;

}
	// .globl	_Z6colsumPiiS_
.visible .entry _Z6colsumPiiS_(
	.param .u64 .ptr .align 1 _Z6colsumPiiS__param_0,
	.param .u32 _Z6colsumPiiS__param_1,
	.param .u64 .ptr .align 1 _Z6colsumPiiS__param_2
)
{
	.reg .pred 	%p<10>;
	.reg .b32 	%r<108>;
	.reg .b64 	%rd<43>;

	ld.param.u64 	%rd3, [_Z6colsumPiiS__param_0];
	ld.param.u32 	%r32, [_Z6colsumPiiS__param_1];
	ld.param.u64 	%rd4, [_Z6colsumPiiS__param_2];
	cvta.to.global.u64 	%rd1, %rd3;
	cvta.to.global.u64 	%rd5, %rd4;
	mov.u32 	%r33, %ctaid.x;
	mov.u32 	%r34, %ntid.x;
	mov.u32 	%r35, %tid.x;
	mad.lo.s32 	%r1, %r33, %r34, %r35;
	mul.wide.s32 	%rd6, %r1, 4;
	add.s64 	%rd2, %rd5, %rd6;
	mov.b32 	%r36, 0;
	st.global.u32 	[%rd2], %r36;
	setp.lt.s32 	%p1, %r32, 1;
	@%p1 bra 	$L__BB1_13;
	add.s32 	%r38, %r32, -1;
	and.b32  	%r2, %r32, 15;
	setp.lt.u32 	%p2, %r38, 15;
	mov.b32 	%r99, 0;
	mov.u32 	%r102, %r99;
	@%p2 bra 	$L__BB1_4;
	and.b32  	%r102, %r32, 2147483632;
	neg.s32 	%r97, %r102;
	shl.b32 	%r5, %r32, 4;
	mov.b32 	%r99, 0;
	mul.wide.u32 	%rd9, %r32, 4;
	mov.u32 	%r96, %r1;
$L__BB1_3:
	.pragma "nounroll";
	mul.wide.s32 	%rd7, %r96, 4;
	add.s64 	%rd8, %rd1, %rd7;
	ld.global.u32 	%r40, [%rd8];
	add.s32 	%r41, %r99, %r40;
	st.global.u32 	[%rd2], %r41;
	add.s64 	%rd10, %rd8, %rd9;
	ld.global.u32 	%r42, [%rd10];
	add.s32 	%r43, %r41, %r42;
	st.global.u32 	[%rd2], %r43;
	add.s64 	%rd11, %rd10, %rd9;
	ld.global.u32 	%r44, [%rd11];
	add.s32 	%r45, %r43, %r44;
	st.global.u32 	[%rd2], %r45;
	add.s64 	%rd12, %rd11, %rd9;
	ld.global.u32 	%r46, [%rd12];
	add.s32 	%r47, %r45, %r46;
	st.global.u32 	[%rd2], %r47;
	add.s64 	%rd13, %rd12, %rd9;
	ld.global.u32 	%r48, [%rd13];
	add.s32 	%r49, %r47, %r48;
	st.global.u32 	[%rd2], %r49;
	add.s64 	%rd14, %rd13, %rd9;
	ld.global.u32 	%r50, [%rd14];
	add.s32 	%r51, %r49, %r50;
	st.global.u32 	[%rd2], %r51;
	add.s64 	%rd15, %rd14, %rd9;
	ld.global.u32 	%r52, [%rd15];
	add.s32 	%r53, %r51, %r52;
	st.global.u32 	[%rd2], %r53;
	add.s64 	%rd16, %rd15, %rd9;
	ld.global.u32 	%r54, [%rd16];
	add.s32 	%r55, %r53, %r54;
	st.global.u32 	[%rd2], %r55;
	add.s64 	%rd17, %rd16, %rd9;
	ld.global.u32 	%r56, [%rd17];
	add.s32 	%r57, %r55, %r56;
	st.global.u32 	[%rd2], %r57;
	add.s64 	%rd18, %rd17, %rd9;
	ld.global.u32 	%r58, [%rd18];
	add.s32 	%r59, %r57, %r58;
	st.global.u32 	[%rd2], %r59;
	add.s64 	%rd19, %rd18, %rd9;
	ld.global.u32 	%r60, [%rd19];
	add.s32 	%r61, %r59, %r60;
	st.global.u32 	[%rd2], %r61;
	add.s64 	%rd20, %rd19, %rd9;
	ld.global.u32 	%r62, [%rd20];
	add.s32 	%r63, %r61, %r62;
	st.global.u32 	[%rd2], %r63;
	add.s64 	%rd21, %rd20, %rd9;
	ld.global.u32 	%r64, [%rd21];
	add.s32 	%r65, %r63, %r64;
	st.global.u32 	[%rd2], %r65;
	add.s64 	%rd22, %rd21, %rd9;
	ld.global.u32 	%r66, [%rd22];
	add.s32 	%r67, %r65, %r66;
	st.global.u32 	[%rd2], %r67;
	add.s64 	%rd23, %rd22, %rd9;
	ld.global.u32 	%r68, [%rd23];
	add.s32 	%r69, %r67, %r68;
	st.global.u32 	[%rd2], %r69;
	add.s64 	%rd24, %rd23, %rd9;
	ld.global.u32 	%r70, [%rd24];
	add.s32 	%r99, %r69, %r70;
	st.global.u32 	[%rd2], %r99;
	add.s32 	%r97, %r97, 16;
	add.s32 	%r96, %r96, %r5;
	setp.ne.s32 	%p3, %r97, 0;
	@%p3 bra 	$L__BB1_3;
$L__BB1_4:
	setp.eq.s32 	%p4, %r2, 0;
	@%p4 bra 	$L__BB1_13;
	and.b32  	%r14, %r32, 7;
	setp.lt.u32 	%p5, %r2, 8;
	@%p5 bra 	$L__BB1_7;
	mad.lo.s32 	%r71, %r102, %r32, %r1;
	mul.wide.s32 	%rd25, %r71, 4;
	add.s64 	%rd26, %rd1, %rd25;
	ld.global.u32 	%r72, [%rd26];
	add.s32 	%r73, %r99, %r72;
	st.global.u32 	[%rd2], %r73;
	mul.wide.u32 	%rd27, %r32, 4;
	add.s64 	%rd28, %rd26, %rd27;
	ld.global.u32 	%r74, [%rd28];
	add.s32 	%r75, %r73, %r74;
	st.global.u32 	[%rd2], %r75;
	add.s64 	%rd29, %rd28, %rd27;
	ld.global.u32 	%r76, [%rd29];
	add.s32 	%r77, %r75, %r76;
	st.global.u32 	[%rd2], %r77;
	add.s64 	%rd30, %rd29, %rd27;
	ld.global.u32 	%r78, [%rd30];
	add.s32 	%r79, %r77, %r78;
	st.global.u32 	[%rd2], %r79;
	add.s64 	%rd31, %rd30, %rd27;
	ld.global.u32 	%r80, [%rd31];
	add.s32 	%r81, %r79, %r80;
	st.global.u32 	[%rd2], %r81;
	add.s64 	%rd32, %rd31, %rd27;
	ld.global.u32 	%r82, [%rd32];
	add.s32 	%r83, %r81, %r82;
	st.global.u32 	[%rd2], %r83;
	add.s64 	%rd33, %rd32, %rd27;
	ld.global.u32 	%r84, [%rd33];
	add.s32 	%r85, %r83, %r84;
	st.global.u32 	[%rd2], %r85;
	add.s64 	%rd34, %rd33, %rd27;
	ld.global.u32 	%r86, [%rd34];
	add.s32 	%r99, %r85, %r86;
	st.global.u32 	[%rd2], %r99;
	add.s32 	%r102, %r102, 8;
$L__BB1_7:
	setp.eq.s32 	%p6, %r14, 0;
	@%p6 bra 	$L__BB1_13;
	and.b32  	%r19, %r32, 3;
	setp.lt.u32 	%p7, %r14, 4;
	@%p7 bra 	$L__BB1_10;
	mad.lo.s32 	%r87, %r102, %r32, %r1;
	mul.wide.s32 	%rd35, %r87, 4;
	add.s64 	%rd36, %rd1, %rd35;
	ld.global.u32 	%r88, [%rd36];
	add.s32 	%r89, %r99, %r88;
	st.global.u32 	[%rd2], %r89;
	mul.wide.u32 	%rd37, %r32, 4;
	add.s64 	%rd38, %rd36, %rd37;
	ld.global.u32 	%r90, [%rd38];
	add.s32 	%r91, %r89, %r90;
	st.global.u32 	[%rd2], %r91;
	add.s64 	%rd39, %rd38, %rd37;
	ld.global.u32 	%r92, [%rd39];
	add.s32 	%r93, %r91, %r92;
	st.global.u32 	[%rd2], %r93;
	add.s64 	%rd40, %rd39, %rd37;
	ld.global.u32 	%r94, [%rd40];
	add.s32 	%r99, %r93, %r94;
	st.global.u32 	[%rd2], %r99;
	add.s32 	%r102, %r102, 4;
$L__BB1_10:
	setp.eq.s32 	%p8, %r19, 0;
	@%p8 bra 	$L__BB1_13;
	mad.lo.s32 	%r106, %r102, %r32, %r1;
	neg.s32 	%r105, %r19;
$L__BB1_12:
	.pragma "nounroll";
	mul.wide.s32 	%rd41, %r106, 4;
	add.s64 	%rd42, %rd1, %rd41;
	ld.global.u32 	%r95, [%rd42];
	add.s32 	%r99, %r99, %r95;
	st.global.u32 	[%rd2], %r99;
	add.s32 	%r106, %r106, %r32;
	add.s32 	%r105, %r105, 1;
	setp.ne.s32 	%p9, %r105, 0;
	@%p9 bra 	$L__BB1_12;
$L__BB1_13:
	ret;

}
	// .globl	_Z7replacePiiS_S_
.visible .entry _Z7replacePiiS_S_(
	.param .u64 .ptr .align 1 _Z7replacePiiS_S__param_0,
	.param .u32 _Z7replacePiiS_S__param_1,
	.param .u64 .ptr .align 1 _Z7replacePiiS_S__param_2,
	.param .u64 .ptr .align 1 _Z7replacePiiS_S__param_3
)
{
	.reg .b32 	%r<8>;
	.reg .b64 	%rd<13>;

	ld.param.u64 	%rd1, [_Z7replacePiiS_S__param_0];
	ld.param.u32 	%r1, [_Z7replacePiiS_S__param_1];
	ld.param.u64 	%rd2, [_Z7replacePiiS_S__param_2];
	ld.param.u64 	%rd3, [_Z7replacePiiS_S__param_3];
	cvta.to.global.u64 	%rd4, %rd1;
	cvta.to.global.u64 	%rd5, %rd3;
	cvta.to.global.u64 	%rd6, %rd2;
	mov.u32 	%r2, %ctaid.x;
	mov.u32 	%r3, %tid.x;
	mul.wide.u32 	%rd7, %r2, 4;
	add.s64 	%rd8, %rd6, %rd7;
	ld.global.u32 	%r4, [%rd8];
	mul.wide.u32 	%rd9, %r3, 4;
	add.s64 	%rd10, %rd5, %rd9;
	ld.global.u32 	%r5, [%rd10];
	add.s32 	%r6, %r5, %r4;
	mad.lo.s32 	%r7, %r1, %r2, %r3;
	mul.wide.s32 	%rd11, %r7, 4;
	add.s64 	%rd12, %rd4, %rd11;
	st.global.u32 	[%rd12], %r6;
	ret;

}


// ===== COMPILED SASS (sm_100) =====

	.target	sm_100

	.elftype	@"ET_EXEC"


//--------------------- .note.nv.tkinfo           --------------------------
	.section	.note.nv.tkinfo,"",@"SHT_NOTE"
	.sectionflags	@"SHF_NOTE_NV_TKINFO"
	.tkinfo
        /*0018*/ 	.word	0x00000002
        /*0030*/ 	.string	""
        /*0030*/ 	.string	"ptxas"
        /*0030*/ 	.string	"Cuda compilation tools, release 13.0, V13.0.88"
        /*0030*/ 	.string	"Build cuda_13.0.r13.0/compiler.36424714_0"
        /*0030*/ 	.string	"-arch sm_100 -m 64 "



//--------------------- .note.nv.cuinfo           --------------------------
	.section	.note.nv.cuinfo,"",@"SHT_NOTE"
	.sectionflags	@"SHF_NOTE_NV_CUINFO"
        /*0018*/ 	.short	0x0002
        /*001a*/ 	.short	0x0064
        /*001c*/ 	.short	0x0082
	.zero		2


//--------------------- .nv.info                  --------------------------
	.section	.nv.info,"",@"SHT_CUDA_INFO"
	.align	4


	//----- nvinfo : EIATTR_REGCOUNT
	.align		4
        /*0000*/ 	.byte	0x04, 0x2f
        /*0002*/ 	.short	(.L_1 - .L_0)
	.align		4
.L_0:
        /*0004*/ 	.word	index@(_Z6rowsumPiiS_)
        /*0008*/ 	.word	0x00000016


	//----- nvinfo : EIATTR_FRAME_SIZE
	.align		4
.L_1:
        /*000c*/ 	.byte	0x04, 0x11
        /*000e*/ 	.short	(.L_3 - .L_2)
	.align		4
.L_2:
        /*0010*/ 	.word	index@(_Z6rowsumPiiS_)
        /*0014*/ 	.word	0x00000000


	//----- nvinfo : EIATTR_REGCOUNT
	.align		4
.L_3:
        /*0018*/ 	.byte	0x04, 0x2f
        /*001a*/ 	.short	(.L_5 - .L_4)
	.align		4
.L_4:
        /*001c*/ 	.word	index@(_Z6colsumPiiS_)
        /*0020*/ 	.word	0x0000001c


	//----- nvinfo : EIATTR_FRAME_SIZE
	.align		4
.L_5:
        /*0024*/ 	.byte	0x04, 0x11
        /*0026*/ 	.short	(.L_7 - .L_6)
	.align		4
.L_6:
        /*0028*/ 	.word	index@(_Z6colsumPiiS_)
        /*002c*/ 	.word	0x00000000


	//----- nvinfo : EIATTR_REGCOUNT
	.align		4
.L_7:
        /*0030*/ 	.byte	0x04, 0x2f
        /*0032*/ 	.short	(.L_9 - .L_8)
	.align		4
.L_8:
        /*0034*/ 	.word	index@(_Z7replacePiiS_S_)
        /*0038*/ 	.word	0x0000000c


	//----- nvinfo : EIATTR_FRAME_SIZE
	.align		4
.L_9:
        /*003c*/ 	.byte	0x04, 0x11
        /*003e*/ 	.short	(.L_11 - .L_10)
	.align		4
.L_10:
        /*0040*/ 	.word	index@(_Z7replacePiiS_S_)
        /*0044*/ 	.word	0x00000000


	//----- nvinfo : EIATTR_MIN_STACK_SIZE
	.align		4
.L_11:
        /*0048*/ 	.byte	0x04, 0x12
        /*004a*/ 	.short	(.L_13 - .L_12)
	.align		4
.L_12:
        /*004c*/ 	.word	index@(_Z7replacePiiS_S_)
        /*0050*/ 	.word	0x00000000


	//----- nvinfo : EIATTR_MIN_STACK_SIZE
	.align		4
.L_13:
        /*0054*/ 	.byte	0x04, 0x12
        /*0056*/ 	.short	(.L_15 - .L_14)
	.align		4
.L_14:
        /*0058*/ 	.word	index@(_Z6colsumPiiS_)
        /*005c*/ 	.word	0x00000000


	//----- nvinfo : EIATTR_MIN_STACK_SIZE
	.align		4
.L_15:
        /*0060*/ 	.byte	0x04, 0x12
        /*0062*/ 	.short	(.L_17 - .L_16)
	.align		4
.L_16:
        /*0064*/ 	.word	index@(_Z6rowsumPiiS_)
        /*0068*/ 	.word	0x00000000
.L_17:


//--------------------- .nv.compat                --------------------------
	.section	.nv.compat,"",@"SHT_CUDA_COMPAT_INFO"
	.align	4
        /*0000*/ 	.byte	0x02, 0x09, 0x00, 0x00, 0x02, 0x02, 0x01, 0x00, 0x02, 0x05, 0x05, 0x00, 0x03, 0x07, 0x01, 0x01
        /*0010*/ 	.byte	0x02, 0x03, 0x00, 0x00, 0x02, 0x06, 0x01, 0x00, 0x04, 0x0b, 0x08, 0x00, 0x09, 0x00, 0x00, 0x00
        /*0020*/ 	.byte	0x00, 0x00, 0x00, 0x00


//--------------------- .nv.info._Z7replacePiiS_S_ --------------------------
	.section	.nv.info._Z7replacePiiS_S_,"",@"SHT_CUDA_INFO"
	.sectionflags	@""
	.align	4


	//----- nvinfo : EIATTR_CUDA_API_VERSION
	.align		4
        /*0000*/ 	.byte	0x04, 0x37
        /*0002*/ 	.short	(.L_19 - .L_18)
.L_18:
        /*0004*/ 	.word	0x00000082


	//----- nvinfo : EIATTR_KPARAM_INFO
	.align		4
.L_19:
        /*0008*/ 	.byte	0x04, 0x17
        /*000a*/ 	.short	(.L_21 - .L_20)
.L_20:
        /*000c*/ 	.word	0x00000000
        /*0010*/ 	.short	0x0003
        /*0012*/ 	.short	0x0018
        /*0014*/ 	.byte	0x00, 0xf5, 0x21, 0x00


	//----- nvinfo : EIATTR_KPARAM_INFO
	.align		4
.L_21:
        /*0018*/ 	.byte	0x04, 0x17
        /*001a*/ 	.short	(.L_23 - .L_22)
.L_22:
        /*001c*/ 	.word	0x00000000
        /*0020*/ 	.short	0x0002
        /*0022*/ 	.short	0x0010
        /*0024*/ 	.byte	0x00, 0xf5, 0x21, 0x00


	//----- nvinfo : EIATTR_KPARAM_INFO
	.align		4
.L_23:
        /*0028*/ 	.byte	0x04, 0x17
        /*002a*/ 	.short	(.L_25 - .L_24)
.L_24:
        /*002c*/ 	.word	0x00000000
        /*0030*/ 	.short	0x0001
        /*0032*/ 	.short	0x0008
        /*0034*/ 	.byte	0x00, 0xf0, 0x11, 0x00


	//----- nvinfo : EIATTR_KPARAM_INFO
	.align		4
.L_25:
        /*0038*/ 	.byte	0x04, 0x17
        /*003a*/ 	.short	(.L_27 - .L_26)
.L_26:
        /*003c*/ 	.word	0x00000000
        /*0040*/ 	.short	0x0000
        /*0042*/ 	.short	0x0000
        /*0044*/ 	.byte	0x00, 0xf5, 0x21, 0x00


	//----- nvinfo : EIATTR_SPARSE_MMA_MASK
	.align		4
.L_27:
        /*0048*/ 	.byte	0x03, 0x50
        /*004a*/ 	.short	0x0000


	//----- nvinfo : EIATTR_MAXREG_COUNT
	.align		4
        /*004c*/ 	.byte	0x03, 0x1b
        /*004e*/ 	.short	0x00ff


	//----- nvinfo : EIATTR_MERCURY_ISA_VERSION
	.align		4
        /*0050*/ 	.byte	0x03, 0x5f
        /*0052*/ 	.short	0x0101


	//----- nvinfo : EIATTR_VRC_CTA_INIT_COUNT
	.align		4
        /*0054*/ 	.byte	0x02, 0x4a
	.zero		1
	.zero		1


	//----- nvinfo : EIATTR_EXIT_INSTR_OFFSETS
	.align		4
        /*0058*/ 	.byte	0x04, 0x1c
        /*005a*/ 	.short	(.L_29 - .L_28)


	//   ....[0]....
.L_28:
        /*005c*/ 	.word	0x00000100


	//----- nvinfo : EIATTR_CBANK_PARAM_SIZE
	.align		4
.L_29:
        /*0060*/ 	.byte	0x03, 0x19
        /*0062*/ 	.short	0x0020


	//----- nvinfo : EIATTR_PARAM_CBANK
	.align		4
        /*0064*/ 	.byte	0x04, 0x0a
        /*0066*/ 	.short	(.L_31 - .L_30)
	.align		4
.L_30:
        /*0068*/ 	.word	index@(.nv.constant0._Z7replacePiiS_S_)
        /*006c*/ 	.short	0x0380
        /*006e*/ 	.short	0x0020


	//----- nvinfo : EIATTR_SW_WAR
	.align		4
.L_31:
        /*0070*/ 	.byte	0x04, 0x36
        /*0072*/ 	.short	(.L_33 - .L_32)
.L_32:
        /*0074*/ 	.word	0x00000008
.L_33:


//--------------------- .nv.info._Z6colsumPiiS_   --------------------------
	.section	.nv.info._Z6colsumPiiS_,"",@"SHT_CUDA_INFO"
	.sectionflags	@""
	.align	4


	//----- nvinfo : EIATTR_CUDA_API_VERSION
	.align		4
        /*0000*/ 	.byte	0x04, 0x37
        /*0002*/ 	.short	(.L_35 - .L_34)
.L_34:
        /*0004*/ 	.word	0x00000082


	//----- nvinfo : EIATTR_KPARAM_INFO
	.align		4
.L_35:
        /*0008*/ 	.byte	0x04, 0x17
        /*000a*/ 	.short	(.L_37 - .L_36)
.L_36:
        /*000c*/ 	.word	0x00000000
        /*0010*/ 	.short	0x0002
        /*0012*/ 	.short	0x0010
        /*0014*/ 	.byte	0x00, 0xf5, 0x21, 0x00


	//----- nvinfo : EIATTR_KPARAM_INFO
	.align		4
.L_37:
        /*0018*/ 	.byte	0x04, 0x17
        /*001a*/ 	.short	(.L_39 - .L_38)
.L_38:
        /*001c*/ 	.word	0x00000000
        /*0020*/ 	.short	0x0001
        /*0022*/ 	.short	0x0008
        /*0024*/ 	.byte	0x00, 0xf0, 0x11, 0x00


	//----- nvinfo : EIATTR_KPARAM_INFO
	.align		4
.L_39:
        /*0028*/ 	.byte	0x04, 0x17
        /*002a*/ 	.short	(.L_41 - .L_40)
.L_40:
        /*002c*/ 	.word	0x00000000
        /*0030*/ 	.short	0x0000
        /*0032*/ 	.short	0x0000
        /*0034*/ 	.byte	0x00, 0xf5, 0x21, 0x00


	//----- nvinfo : EIATTR_SPARSE_MMA_MASK
	.align		4
.L_41:
        /*0038*/ 	.byte	0x03, 0x50
        /*003a*/ 	.short	0x0000


	//----- nvinfo : EIATTR_MAXREG_COUNT
	.align		4
        /*003c*/ 	.byte	0x03, 0x1b
        /*003e*/ 	.short	0x00ff


	//----- nvinfo : EIATTR_MERCURY_ISA_VERSION
	.align		4
        /*0040*/ 	.byte	0x03, 0x5f
        /*0042*/ 	.short	0x0101


	//----- nvinfo : EIATTR_VRC_CTA_INIT_COUNT
	.align		4
        /*0044*/ 	.byte	0x02, 0x4a
	.zero		1
	.zero		1


	//----- nvinfo : EIATTR_EXIT_INSTR_OFFSETS
	.align		4
        /*0048*/ 	.byte	0x04, 0x1c
        /*004a*/ 	.short	(.L_43 - .L_42)


	//   ....[0]....
.L_42:
        /*004c*/ 	.word	0x000000b0


	//   ....[1]....
        /*0050*/ 	.word	0x000005c0


	//   ....[2]....
        /*0054*/ 	.word	0x00000840


	//   ....[3]....
        /*0058*/ 	.word	0x000009c0


	//   ....[4]....
        /*005c*/ 	.word	0x00000a80


	//----- nvinfo : EIATTR_CBANK_PARAM_SIZE
	.align		4
.L_43:
        /*0060*/ 	.byte	0x03, 0x19
        /*0062*/ 	.short	0x0018


	//----- nvinfo : EIATTR_PARAM_CBANK
	.align		4
        /*0064*/ 	.byte	0x04, 0x0a
        /*0066*/ 	.short	(.L_45 - .L_44)
	.align		4
.L_44:
        /*0068*/ 	.word	index@(.nv.constant0._Z6colsumPiiS_)
        /*006c*/ 	.short	0x0380
        /*006e*/ 	.short	0x0018


	//----- nvinfo : EIATTR_SW_WAR
	.align		4
.L_45:
        /*0070*/ 	.byte	0x04, 0x36
        /*0072*/ 	.short	(.L_47 - .L_46)
.L_46:
        /*0074*/ 	.word	0x00000008
.L_47:


//--------------------- .nv.info._Z6rowsumPiiS_   --------------------------
	.section	.nv.info._Z6rowsumPiiS_,"",@"SHT_CUDA_INFO"
	.sectionflags	@""
	.align	4


	//----- nvinfo : EIATTR_CUDA_API_VERSION
	.align		4
        /*0000*/ 	.byte	0x04, 0x37
        /*0002*/ 	.short	(.L_49 - .L_48)
.L_48:
        /*0004*/ 	.word	0x00000082


	//----- nvinfo : EIATTR_KPARAM_INFO
	.align		4
.L_49:
        /*0008*/ 	.byte	0x04, 0x17
        /*000a*/ 	.short	(.L_51 - .L_50)
.L_50:
        /*000c*/ 	.word	0x00000000
        /*0010*/ 	.short	0x0002
        /*0012*/ 	.short	0x0010
        /*0014*/ 	.byte	0x00, 0xf5, 0x21, 0x00


	//----- nvinfo : EIATTR_KPARAM_INFO
	.align		4
.L_51:
        /*0018*/ 	.byte	0x04, 0x17
        /*001a*/ 	.short	(.L_53 - .L_52)
.L_52:
        /*001c*/ 	.word	0x00000000
        /*0020*/ 	.short	0x0001
        /*0022*/ 	.short	0x0008
        /*0024*/ 	.byte	0x00, 0xf0, 0x11, 0x00


	//----- nvinfo : EIATTR_KPARAM_INFO
	.align		4
.L_53:
        /*0028*/ 	.byte	0x04, 0x17
        /*002a*/ 	.short	(.L_55 - .L_54)
.L_54:
        /*002c*/ 	.word	0x00000000
        /*0030*/ 	.short	0x0000
        /*0032*/ 	.short	0x0000
        /*0034*/ 	.byte	0x00, 0xf5, 0x21, 0x00


	//----- nvinfo : EIATTR_SPARSE_MMA_MASK
	.align		4
.L_55:
        /*0038*/ 	.byte	0x03, 0x50
        /*003a*/ 	.short	0x0000


	//----- nvinfo : EIATTR_MAXREG_COUNT
	.align		4
        /*003c*/ 	.byte	0x03, 0x1b
        /*003e*/ 	.short	0x00ff


	//----- nvinfo : EIATTR_MERCURY_ISA_VERSION
	.align		4
        /*0040*/ 	.byte	0x03, 0x5f
        /*0042*/ 	.short	0x0101


	//----- nvinfo : EIATTR_VRC_CTA_INIT_COUNT
	.align		4
        /*0044*/ 	.byte	0x02, 0x4a
	.zero		1
	.zero		1


	//----- nvinfo : EIATTR_EXIT_INSTR_OFFSETS
	.align		4
        /*0048*/ 	.byte	0x04, 0x1c
        /*004a*/ 	.short	(.L_57 - .L_56)


	//   ....[0]....
.L_56:
        /*004c*/ 	.word	0x000000b0


	//   ....[1]....
        /*0050*/ 	.word	0x00000510


	//   ....[2]....
        /*0054*/ 	.word	0x00000720


	//   ....[3]....
        /*0058*/ 	.word	0x00000870


	//   ....[4]....
        /*005c*/ 	.word	0x00000930


	//----- nvinfo : EIATTR_CBANK_PARAM_SIZE
	.align		4
.L_57:
        /*0060*/ 	.byte	0x03, 0x19
        /*0062*/ 	.short	0x0018


	//----- nvinfo : EIATTR_PARAM_CBANK
	.align		4
        /*0064*/ 	.byte	0x04, 0x0a
        /*0066*/ 	.short	(.L_59 - .L_58)
	.align		4
.L_58:
        /*0068*/ 	.word	index@(.nv.constant0._Z6rowsumPiiS_)
        /*006c*/ 	.short	0x0380
        /*006e*/ 	.short	0x0018


	//----- nvinfo : EIATTR_SW_WAR
	.align		4
.L_59:
        /*0070*/ 	.byte	0x04, 0x36
        /*0072*/ 	.short	(.L_61 - .L_60)
.L_60:
        /*0074*/ 	.word	0x00000008
.L_61:


//--------------------- .nv.callgraph             --------------------------
	.section	.nv.callgraph,"",@"SHT_CUDA_CALLGRAPH"
	.align	4
	.sectionentsize	8
	.align		4
        /*0000*/ 	.word	0x00000000
	.align		4
        /*0004*/ 	.word	0xffffffff
	.align		4
        /*0008*/ 	.word	0x00000000
	.align		4
        /*000c*/ 	.word	0xfffffffe
	.align		4
        /*0010*/ 	.word	0x00000000
	.align		4
        /*0014*/ 	.word	0xfffffffd
	.align		4
        /*0018*/ 	.word	0x00000000
	.align		4
        /*001c*/ 	.word	0xfffffffc


//--------------------- .text._Z7replacePiiS_S_   --------------------------
	.section	.text._Z7replacePiiS_S_,"ax",@progbits
	.align	128
        .global         _Z7replacePiiS_S_
        .type           _Z7replacePiiS_S_,@function
        .size           _Z7replacePiiS_S_,(.L_x_13 - _Z7replacePiiS_S_)
        .other          _Z7replacePiiS_S_,@"STO_CUDA_ENTRY STV_DEFAULT"
_Z7replacePiiS_S_:
.text._Z7replacePiiS_S_:
[----:B------:R-:W-:Y:S01]  /*0000*/  LDC R1, c[0x0][0x37c] ;  /* 0x0000df00ff017b82 */ /* 0x000fe20000000800 */
[----:B------:R-:W0:Y:S07]  /*0010*/  S2R R9, SR_CTAID.X ;  /* 0x0000000000097919 */ /* 0x000e2e0000002500 */
[----:B------:R-:W0:Y:S01]  /*0020*/  LDC.64 R2, c[0x0][0x390] ;  /* 0x0000e400ff027b82 */ /* 0x000e220000000a00 */
[----:B------:R-:W1:Y:S01]  /*0030*/  LDCU.64 UR4, c[0x0][0x358] ;  /* 0x00006b00ff0477ac */ /* 0x000e620008000a00 */
[----:B------:R-:W2:Y:S01]  /*0040*/  S2R R0, SR_TID.X ;  /* 0x0000000000007919 */ /* 0x000ea20000002100 */
[----:B------:R-:W3:Y:S05]  /*0050*/  LDCU UR6, c[0x0][0x388] ;  /* 0x00007100ff0677ac */ /* 0x000eea0008000800 */
[----:B------:R-:W2:Y:S08]  /*0060*/  LDC.64 R4, c[0x0][0x398] ;  /* 0x0000e600ff047b82 */ /* 0x000eb00000000a00 */
[----:B------:R-:W4:Y:S01]  /*0070*/  LDC.64 R6, c[0x0][0x380] ;  /* 0x0000e000ff067b82 */ /* 0x000f220000000a00 */
[----:B0-----:R-:W-:-:S04]  /*0080*/  IMAD.WIDE.U32 R2, R9, 0x4, R2 ;  /* 0x0000000409027825 */ /* 0x001fc800078e0002 */
[----:B--2---:R-:W-:Y:S02]  /*0090*/  IMAD.WIDE.U32 R4, R0, 0x4, R4 ;  /* 0x0000000400047825 */ /* 0x004fe400078e0004 */
[----:B-1----:R-:W2:Y:S04]  /*00a0*/  LDG.E R2, desc[UR4][R2.64] ;  /* 0x0000000402027981 */ /* 0x002ea8000c1e1900 */
[----:B------:R-:W2:Y:S01]  /*00b0*/  LDG.E R5, desc[UR4][R4.64] ;  /* 0x0000000404057981 */ /* 0x000ea2000c1e1900 */
[----:B---3--:R-:W-:-:S04]  /*00c0*/  IMAD R9, R9, UR6, R0 ;  /* 0x0000000609097c24 */ /* 0x008fc8000f8e0200 */
[----:B----4-:R-:W-:Y:S01]  /*00d0*/  IMAD.WIDE R6, R9, 0x4, R6 ;  /* 0x0000000409067825 */ /* 0x010fe200078e0206 */
[----:B--2---:R-:W-:-:S05]  /*00e0*/  IADD3 R9, PT, PT, R2, R5, RZ ;  /* 0x0000000502097210 */ /* 0x004fca0007ffe0ff */
[----:B------:R-:W-:Y:S01]  /*00f0*/  STG.E desc[UR4][R6.64], R9 ;  /* 0x0000000906007986 */ /* 0x000fe2000c101904 */
[----:B------:R-:W-:Y:S05]  /*0100*/  EXIT ;  /* 0x000000000000794d */ /* 0x000fea0003800000 */
.L_x_0:
[----:B------:R-:W-:-:S00]  /*0110*/  BRA `(.L_x_0) ;  /* 0xfffffffc00fc7947 */ /* 0x000fc0000383ffff */
[----:B------:R-:W-:-:S00]  /*0120*/  NOP ;  /* 0x0000000000007918 */ /* 0x000fc00000000000 */
        /* <DEDUP_REMOVED lines=13> */
.L_x_13:


//--------------------- .text._Z6colsumPiiS_      --------------------------
	.section	.text._Z6colsumPiiS_,"ax",@progbits
	.align	128
        .global         _Z6colsumPiiS_
        .type           _Z6colsumPiiS_,@function
        .size           _Z6colsumPiiS_,(.L_x_14 - _Z6colsumPiiS_)
        .other          _Z6colsumPiiS_,@"STO_CUDA_ENTRY STV_DEFAULT"
_Z6colsumPiiS_:
.text._Z6colsumPiiS_:
[----:B------:R-:W-:Y:S01]  /*0000*/  LDC R1, c[0x0][0x37c] ;  /* 0x0000df00ff017b82 */ /* 0x000fe20000000800 */
[----:B------:R-:W0:Y:S07]  /*0010*/  S2R R4, SR_TID.X ;  /* 0x0000000000047919 */ /* 0x000e2e0000002100 */
[----:B------:R-:W1:Y:S01]  /*0020*/  LDC R0, c[0x0][0x388] ;  /* 0x0000e200ff007b82 */ /* 0x000e620000000800 */
[----:B------:R-:W2:Y:S07]  /*0030*/  LDCU.64 UR4, c[0x0][0x358] ;  /* 0x00006b00ff0477ac */ /* 0x000eae0008000a00 */
[----:B------:R-:W0:Y:S08]  /*0040*/  S2UR UR6, SR_CTAID.X ;  /* 0x00000000000679c3 */ /* 0x000e300000002500 */
[----:B------:R-:W0:Y:S08]  /*0050*/  LDC R5, c[0x0][0x360] ;  /* 0x0000d800ff057b82 */ /* 0x000e300000000800 */
[----:B------:R-:W3:Y:S01]  /*0060*/  LDC.64 R2, c[0x0][0x390] ;  /* 0x0000e400ff027b82 */ /* 0x000ee20000000a00 */
[----:B-1----:R-:W-:Y:S01]  /*0070*/  ISETP.GE.AND P0, PT, R0, 0x1, PT ;  /* 0x000000010000780c */ /* 0x002fe20003f06270 */
[----:B0-----:R-:W-:-:S04]  /*0080*/  IMAD R5, R5, UR6, R4 ;  /* 0x0000000605057c24 */ /* 0x001fc8000f8e0204 */
[----:B---3--:R-:W-:-:S05]  /*0090*/  IMAD.WIDE R2, R5, 0x4, R2 ;  /* 0x0000000405027825 */ /* 0x008fca00078e0202 */
[----:B--2---:R0:W-:Y:S03]  /*00a0*/  STG.E desc[UR4][R2.64], RZ ;  /* 0x000000ff02007986 */ /* 0x0041e6000c101904 */
[----:B------:R-:W-:Y:S05]  /*00b0*/  @!P0 EXIT ;  /* 0x000000000000894d */ /* 0x000fea0003800000 */
[C---:B------:R-:W-:Y:S01]  /*00c0*/  IADD3 R4, PT, PT, R0.reuse, -0x1, RZ ;  /* 0xffffffff00047810 */ /* 0x040fe20007ffe0ff */
[----:B------:R-:W-:Y:S01]  /*00d0*/  HFMA2 R9, -RZ, RZ, 0, 0 ;  /* 0x00000000ff097431 */ /* 0x000fe200000001ff */
[----:B------:R-:W-:Y:S02]  /*00e0*/  LOP3.LUT R16, R0, 0xf, RZ, 0xc0, !PT ;  /* 0x0000000f00107812 */ /* 0x000fe400078ec0ff */
[----:B------:R-:W-:Y:S02]  /*00f0*/  ISETP.GE.U32.AND P1, PT, R4, 0xf, PT ;  /* 0x0000000f0400780c */ /* 0x000fe40003f26070 */
[----:B------:R-:W-:Y:S02]  /*0100*/  ISETP.NE.AND P0, PT, R16, RZ, PT ;  /* 0x000000ff1000720c */ /* 0x000fe40003f05270 */
[----:B------:R-:W-:-:S09]  /*0110*/  MOV R6, RZ ;  /* 0x000000ff00067202 */ /* 0x000fd20000000f00 */
[----:B------:R-:W-:Y:S05]  /*0120*/  @!P1 BRA `(.L_x_1) ;  /* 0x0000000400249947 */ /* 0x000fea0003800000 */
[----:B------:R-:W-:Y:S01]  /*0130*/  LOP3.LUT R6, R0, 0x7ffffff0, RZ, 0xc0, !PT ;  /* 0x7ffffff000067812 */ /* 0x000fe200078ec0ff */
[----:B------:R-:W-:Y:S01]  /*0140*/  IMAD.MOV.U32 R9, RZ, RZ, RZ ;  /* 0x000000ffff097224 */ /* 0x000fe200078e00ff */
[----:B------:R-:W-:Y:S02]  /*0150*/  MOV R7, R5 ;  /* 0x0000000500077202 */ /* 0x000fe40000000f00 */
[----:B------:R-:W-:-:S07]  /*0160*/  IADD3 R4, PT, PT, -R6, RZ, RZ ;  /* 0x000000ff06047210 */ /* 0x000fce0007ffe1ff */
.L_x_2:
[----:B------:R-:W1:Y:S02]  /*0170*/  LDC.64 R10, c[0x0][0x380] ;  /* 0x0000e000ff0a7b82 */ /* 0x000e640000000a00 */
[----:B-1----:R-:W-:-:S05]  /*0180*/  IMAD.WIDE R10, R7, 0x4, R10 ;  /* 0x00000004070a7825 */ /* 0x002fca00078e020a */
[----:B------:R-:W2:Y:S02]  /*0190*/  LDG.E R8, desc[UR4][R10.64] ;  /* 0x000000040a087981 */ /* 0x000ea4000c1e1900 */
[----:B--23--:R-:W-:Y:S02]  /*01a0*/  IMAD.IADD R17, R8, 0x1, R9 ;  /* 0x0000000108117824 */ /* 0x00cfe400078e0209 */
[----:B------:R-:W-:-:S03]  /*01b0*/  IMAD.WIDE.U32 R8, R0, 0x4, R10 ;  /* 0x0000000400087825 */ /* 0x000fc600078e000a */
[----:B------:R1:W-:Y:S04]  /*01c0*/  STG.E desc[UR4][R2.64], R17 ;  /* 0x0000001102007986 */ /* 0x0003e8000c101904 */
[----:B------:R-:W2:Y:S02]  /*01d0*/  LDG.E R12, desc[UR4][R8.64] ;  /* 0x00000004080c7981 */ /* 0x000ea4000c1e1900 */
[----:B--2---:R-:W-:Y:S01]  /*01e0*/  IADD3 R19, PT, PT, R17, R12, RZ ;  /* 0x0000000c11137210 */ /* 0x004fe20007ffe0ff */
[----:B------:R-:W-:-:S04]  /*01f0*/  IMAD.WIDE.U32 R12, R0, 0x4, R8 ;  /* 0x00000004000c7825 */ /* 0x000fc800078e0008 */
[----:B------:R2:W-:Y:S04]  /*0200*/  STG.E desc[UR4][R2.64], R19 ;  /* 0x0000001302007986 */ /* 0x0005e8000c101904 */
[----:B------:R-:W3:Y:S02]  /*0210*/  LDG.E R14, desc[UR4][R12.64] ;  /* 0x000000040c0e7981 */ /* 0x000ee4000c1e1900 */
[----:B---3--:R-:W-:Y:S01]  /*0220*/  IADD3 R21, PT, PT, R19, R14, RZ ;  /* 0x0000000e13157210 */ /* 0x008fe20007ffe0ff */
[----:B------:R-:W-:-:S04]  /*0230*/  IMAD.WIDE.U32 R14, R0, 0x4, R12 ;  /* 0x00000004000e7825 */ /* 0x000fc800078e000c */
[----:B------:R3:W-:Y:S04]  /*0240*/  STG.E desc[UR4][R2.64], R21 ;  /* 0x0000001502007986 */ /* 0x0007e8000c101904 */
[----:B------:R-:W4:Y:S02]  /*0250*/  LDG.E R10, desc[UR4][R14.64] ;  /* 0x000000040e0a7981 */ /* 0x000f24000c1e1900 */
[----:B----4-:R-:W-:Y:S01]  /*0260*/  IADD3 R23, PT, PT, R21, R10, RZ ;  /* 0x0000000a15177210 */ /* 0x010fe20007ffe0ff */
[----:B------:R-:W-:-:S04]  /*0270*/  IMAD.WIDE.U32 R10, R0, 0x4, R14 ;  /* 0x00000004000a7825 */ /* 0x000fc800078e000e */
[----:B------:R4:W-:Y:S04]  /*0280*/  STG.E desc[UR4][R2.64], R23 ;  /* 0x0000001702007986 */ /* 0x0009e8000c101904 */
[----:B------:R-:W1:Y:S02]  /*0290*/  LDG.E R8, desc[UR4][R10.64] ;  /* 0x000000040a087981 */ /* 0x000e64000c1e1900 */
[----:B-1----:R-:W-:Y:S02]  /*02a0*/  IMAD.IADD R17, R23, 0x1, R8 ;  /* 0x0000000117117824 */ /* 0x002fe400078e0208 */
        /* <DEDUP_REMOVED lines=17> */
[----:B------:R-:W-:Y:S04]  /*03c0*/  STG.E desc[UR4][R2.64], R17 ;  /* 0x0000001102007986 */ /* 0x000fe8000c101904 */
        /* <DEDUP_REMOVED lines=12> */
[----:B------:R-:W4:Y:S01]  /*0490*/  LDG.E R8, desc[UR4][R10.64] ;  /* 0x000000040a087981 */ /* 0x000f22000c1e1900 */
[----:B-1----:R-:W-:-:S04]  /*04a0*/  IMAD.WIDE.U32 R18, R0, 0x4, R10 ;  /* 0x0000000400127825 */ /* 0x002fc800078e000a */
[----:B----4-:R-:W-:-:S05]  /*04b0*/  IMAD.IADD R17, R23, 0x1, R8 ;  /* 0x0000000117117824 */ /* 0x010fca00078e0208 */
[----:B------:R3:W-:Y:S04]  /*04c0*/  STG.E desc[UR4][R2.64], R17 ;  /* 0x0000001102007986 */ /* 0x0007e8000c101904 */
[----:B------:R-:W4:Y:S01]  /*04d0*/  LDG.E R8, desc[UR4][R18.64] ;  /* 0x0000000412087981 */ /* 0x000f22000c1e1900 */
[----:B------:R-:W-:Y:S01]  /*04e0*/  IMAD.WIDE.U32 R12, R0, 0x4, R18 ;  /* 0x00000004000c7825 */ /* 0x000fe200078e0012 */
[----:B----4-:R-:W-:-:S05]  /*04f0*/  IADD3 R25, PT, PT, R17, R8, RZ ;  /* 0x0000000811197210 */ /* 0x010fca0007ffe0ff */
[----:B------:R3:W-:Y:S04]  /*0500*/  STG.E desc[UR4][R2.64], R25 ;  /* 0x0000001902007986 */ /* 0x0007e8000c101904 */
[----:B------:R-:W2:Y:S01]  /*0510*/  LDG.E R8, desc[UR4][R12.64] ;  /* 0x000000040c087981 */ /* 0x000ea2000c1e1900 */
[----:B------:R-:W-:-:S04]  /*0520*/  IMAD.WIDE.U32 R14, R0, 0x4, R12 ;  /* 0x00000004000e7825 */ /* 0x000fc800078e000c */
[----:B------:R-:W-:Y:S01]  /*0530*/  VIADD R4, R4, 0x10 ;  /* 0x0000001004047836 */ /* 0x000fe20000000000 */
[----:B--2---:R-:W-:-:S05]  /*0540*/  IADD3 R21, PT, PT, R25, R8, RZ ;  /* 0x0000000819157210 */ /* 0x004fca0007ffe0ff */
[----:B------:R3:W-:Y:S04]  /*0550*/  STG.E desc[UR4][R2.64], R21 ;  /* 0x0000001502007986 */ /* 0x0007e8000c101904 */
[----:B------:R-:W2:Y:S01]  /*0560*/  LDG.E R14, desc[UR4][R14.64] ;  /* 0x000000040e0e7981 */ /* 0x000ea2000c1e1900 */
[----:B------:R-:W-:Y:S02]  /*0570*/  ISETP.NE.AND P1, PT, R4, RZ, PT ;  /* 0x000000ff0400720c */ /* 0x000fe40003f25270 */
[----:B------:R-:W-:Y:S02]  /*0580*/  LEA R7, R0, R7, 0x4 ;  /* 0x0000000700077211 */ /* 0x000fe400078e20ff */
[----:B--2---:R-:W-:-:S05]  /*0590*/  IADD3 R9, PT, PT, R21, R14, RZ ;  /* 0x0000000e15097210 */ /* 0x004fca0007ffe0ff */
[----:B------:R3:W-:Y:S04]  /*05a0*/  STG.E desc[UR4][R2.64], R9 ;  /* 0x0000000902007986 */ /* 0x0007e8000c101904 */
[----:B------:R-:W-:Y:S05]  /*05b0*/  @P1 BRA `(.L_x_2) ;  /* 0xfffffff800ec1947 */ /* 0x000fea000383ffff */
.L_x_1:
[----:B------:R-:W-:Y:S05]  /*05c0*/  @!P0 EXIT ;  /* 0x000000000000894d */ /* 0x000fea0003800000 */
[----:B------:R-:W-:Y:S02]  /*05d0*/  ISETP.GE.U32.AND P0, PT, R16, 0x8, PT ;  /* 0x000000081000780c */ /* 0x000fe40003f06070 */
[----:B------:R-:W-:-:S04]  /*05e0*/  LOP3.LUT R18, R0, 0x7, RZ, 0xc0, !PT ;  /* 0x0000000700127812 */ /* 0x000fc800078ec0ff */
[----:B------:R-:W-:-:S07]  /*05f0*/  ISETP.NE.AND P1, PT, R18, RZ, PT ;  /* 0x000000ff1200720c */ /* 0x000fce0003f25270 */
[----:B------:R-:W-:Y:S06]  /*0600*/  @!P0 BRA `(.L_x_3) ;  /* 0x00000000008c8947 */ /* 0x000fec0003800000 */
[----:B------:R-:W1:Y:S01]  /*0610*/  LDC.64 R10, c[0x0][0x380] ;  /* 0x0000e000ff0a7b82 */ /* 0x000e620000000a00 */
[----:B------:R-:W-:-:S04]  /*0620*/  IMAD R7, R6, R0, R5 ;  /* 0x0000000006077224 */ /* 0x000fc800078e0205 */
[----:B-1----:R-:W-:-:S05]  /*0630*/  IMAD.WIDE R10, R7, 0x4, R10 ;  /* 0x00000004070a7825 */ /* 0x002fca00078e020a */
[----:B------:R-:W2:Y:S02]  /*0640*/  LDG.E R4, desc[UR4][R10.64] ;  /* 0x000000040a047981 */ /* 0x000ea4000c1e1900 */
[----:B--2---:R-:W-:Y:S01]  /*0650*/  IADD3 R7, PT, PT, R9, R4, RZ ;  /* 0x0000000409077210 */ /* 0x004fe20007ffe0ff */
[----:B---3--:R-:W-:-:S04]  /*0660*/  IMAD.WIDE.U32 R8, R0, 0x4, R10 ;  /* 0x0000000400087825 */ /* 0x008fc800078e000a */
[----:B------:R-:W-:Y:S04]  /*0670*/  STG.E desc[UR4][R2.64], R7 ;  /* 0x0000000702007986 */ /* 0x000fe8000c101904 */
[----:B------:R-:W2:Y:S01]  /*0680*/  LDG.E R4, desc[UR4][R8.64] ;  /* 0x0000000408047981 */ /* 0x000ea2000c1e1900 */
[----:B------:R-:W-:Y:S01]  /*0690*/  IMAD.WIDE.U32 R12, R0, 0x4, R8 ;  /* 0x00000004000c7825 */ /* 0x000fe200078e0008 */
[----:B--2---:R-:W-:-:S05]  /*06a0*/  IADD3 R17, PT, PT, R7, R4, RZ ;  /* 0x0000000407117210 */ /* 0x004fca0007ffe0ff */
[----:B------:R1:W-:Y:S04]  /*06b0*/  STG.E desc[UR4][R2.64], R17 ;  /* 0x0000001102007986 */ /* 0x0003e8000c101904 */
[----:B------:R-:W2:Y:S01]  /*06c0*/  LDG.E R4, desc[UR4][R12.64] ;  /* 0x000000040c047981 */ /* 0x000ea2000c1e1900 */
[----:B------:R-:W-:-:S04]  /*06d0*/  IMAD.WIDE.U32 R14, R0, 0x4, R12 ;  /* 0x00000004000e7825 */ /* 0x000fc800078e000c */
[----:B--2---:R-:W-:-:S05]  /*06e0*/  IMAD.IADD R19, R17, 0x1, R4 ;  /* 0x0000000111137824 */ /* 0x004fca00078e0204 */
[----:B------:R2:W-:Y:S04]  /*06f0*/  STG.E desc[UR4][R2.64], R19 ;  /* 0x0000001302007986 */ /* 0x0005e8000c101904 */
[----:B------:R-:W3:Y:S01]  /*0700*/  LDG.E R4, desc[UR4][R14.64] ;  /* 0x000000040e047981 */ /* 0x000ee2000c1e1900 */
[----:B------:R-:W-:Y:S01]  /*0710*/  IMAD.WIDE.U32 R10, R0, 0x4, R14 ;  /* 0x00000004000a7825 */ /* 0x000fe200078e000e */
[----:B---3--:R-:W-:-:S05]  /*0720*/  IADD3 R21, PT, PT, R19, R4, RZ ;  /* 0x0000000413157210 */ /* 0x008fca0007ffe0ff */
[----:B------:R4:W-:Y:S04]  /*0730*/  STG.E desc[UR4][R2.64], R21 ;  /* 0x0000001502007986 */ /* 0x0009e8000c101904 */
[----:B------:R-:W3:Y:S01]  /*0740*/  LDG.E R4, desc[UR4][R10.64] ;  /* 0x000000040a047981 */ /* 0x000ee2000c1e1900 */
[----:B-1----:R-:W-:Y:S01]  /*0750*/  IMAD.WIDE.U32 R16, R0, 0x4, R10 ;  /* 0x0000000400107825 */ /* 0x002fe200078e000a */
[----:B---3--:R-:W-:-:S05]  /*0760*/  IADD3 R7, PT, PT, R21, R4, RZ ;  /* 0x0000000415077210 */ /* 0x008fca0007ffe0ff */
[----:B------:R4:W-:Y:S04]  /*0770*/  STG.E desc[UR4][R2.64], R7 ;  /* 0x0000000702007986 */ /* 0x0009e8000c101904 */
[----:B------:R-:W3:Y:S01]  /*0780*/  LDG.E R4, desc[UR4][R16.64] ;  /* 0x0000000410047981 */ /* 0x000ee2000c1e1900 */
[----:B------:R-:W-:Y:S01]  /*0790*/  IMAD.WIDE.U32 R12, R0, 0x4, R16 ;  /* 0x00000004000c7825 */ /* 0x000fe200078e0010 */
[----:B---3--:R-:W-:-:S05]  /*07a0*/  IADD3 R23, PT, PT, R7, R4, RZ ;  /* 0x0000000407177210 */ /* 0x008fca0007ffe0ff */
[----:B------:R4:W-:Y:S04]  /*07b0*/  STG.E desc[UR4][R2.64], R23 ;  /* 0x0000001702007986 */ /* 0x0009e8000c101904 */
[----:B------:R-:W2:Y:S01]  /*07c0*/  LDG.E R4, desc[UR4][R12.64] ;  /* 0x000000040c047981 */ /* 0x000ea2000c1e1900 */
[----:B------:R-:W-:-:S04]  /*07d0*/  IMAD.WIDE.U32 R14, R0, 0x4, R12 ;  /* 0x00000004000e7825 */ /* 0x000fc800078e000c */
[----:B--2---:R-:W-:-:S05]  /*07e0*/  IMAD.IADD R19, R23, 0x1, R4 ;  /* 0x0000000117137824 */ /* 0x004fca00078e0204 */
[----:B------:R4:W-:Y:S04]  /*07f0*/  STG.E desc[UR4][R2.64], R19 ;  /* 0x0000001302007986 */ /* 0x0009e8000c101904 */
[----:B------:R-:W2:Y:S01]  /*0800*/  LDG.E R14, desc[UR4][R14.64] ;  /* 0x000000040e0e7981 */ /* 0x000ea2000c1e1900 */
[----:B------:R-:W-:Y:S02]  /*0810*/  IADD3 R6, PT, PT, R6, 0x8, RZ ;  /* 0x0000000806067810 */ /* 0x000fe40007ffe0ff */
[----:B--2---:R-:W-:-:S05]  /*0820*/  IADD3 R9, PT, PT, R19, R14, RZ ;  /* 0x0000000e13097210 */ /* 0x004fca0007ffe0ff */
[----:B------:R4:W-:Y:S02]  /*0830*/  STG.E desc[UR4][R2.64], R9 ;  /* 0x0000000902007986 */ /* 0x0009e4000c101904 */
.L_x_3:
[----:B------:R-:W-:Y:S05]  /*0840*/  @!P1 EXIT ;  /* 0x000000000000994d */ /* 0x000fea0003800000 */
[----:B------:R-:W-:Y:S02]  /*0850*/  ISETP.GE.U32.AND P0, PT, R18, 0x4, PT ;  /* 0x000000041200780c */ /* 0x000fe40003f06070 */
[----:B------:R-:W-:-:S04]  /*0860*/  LOP3.LUT R4, R0, 0x3, RZ, 0xc0, !PT ;  /* 0x0000000300047812 */ /* 0x000fc800078ec0ff */
[----:B------:R-:W-:-:S07]  /*0870*/  ISETP.NE.AND P1, PT, R4, RZ, PT ;  /* 0x000000ff0400720c */ /* 0x000fce0003f25270 */
[----:B------:R-:W-:Y:S06]  /*0880*/  @!P0 BRA `(.L_x_4) ;  /* 0x00000000004c8947 */ /* 0x000fec0003800000 */
[----:B------:R-:W1:Y:S01]  /*0890*/  LDC.64 R10, c[0x0][0x380] ;  /* 0x0000e000ff0a7b82 */ /* 0x000e620000000a00 */
[----:B----4-:R-:W-:-:S04]  /*08a0*/  IMAD R7, R6, R0, R5 ;  /* 0x0000000006077224 */ /* 0x010fc800078e0205 */
[----:B-1----:R-:W-:-:S05]  /*08b0*/  IMAD.WIDE R10, R7, 0x4, R10 ;  /* 0x00000004070a7825 */ /* 0x002fca00078e020a */
        /* <DEDUP_REMOVED lines=8> */
[----:B------:R-:W2:Y:S01]  /*0940*/  LDG.E R8, desc[UR4][R14.64] ;  /* 0x000000040e087981 */ /* 0x000ea2000c1e1900 */
[----:B---3--:R-:W-:Y:S01]  /*0950*/  IMAD.WIDE.U32 R16, R0, 0x4, R14 ;  /* 0x0000000400107825 */ /* 0x008fe200078e000e */
[----:B--2---:R-:W-:-:S05]  /*0960*/  IADD3 R21, PT, PT, R19, R8, RZ ;  /* 0x0000000813157210 */ /* 0x004fca0007ffe0ff */
[----:B------:R1:W-:Y:S04]  /*0970*/  STG.E desc[UR4][R2.64], R21 ;  /* 0x0000001502007986 */ /* 0x0003e8000c101904 */
[----:B------:R-:W2:Y:S01]  /*0980*/  LDG.E R16, desc[UR4][R16.64] ;  /* 0x0000000410107981 */ /* 0x000ea2000c1e1900 */
[----:B------:R-:W-:Y:S02]  /*0990*/  IADD3 R6, PT, PT, R6, 0x4, RZ ;  /* 0x0000000406067810 */ /* 0x000fe40007ffe0ff */
[----:B--2---:R-:W-:-:S05]  /*09a0*/  IADD3 R9, PT, PT, R21, R16, RZ ;  /* 0x0000001015097210 */ /* 0x004fca0007ffe0ff */
[----:B------:R1:W-:Y:S02]  /*09b0*/  STG.E desc[UR4][R2.64], R9 ;  /* 0x0000000902007986 */ /* 0x0003e4000c101904 */
.L_x_4:
[----:B------:R-:W-:Y:S05]  /*09c0*/  @!P1 EXIT ;  /* 0x000000000000994d */ /* 0x000fea0003800000 */
[----:B------:R-:W2:Y:S01]  /*09d0*/  LDC.64 R10, c[0x0][0x380] ;  /* 0x0000e000ff0a7b82 */ /* 0x000ea20000000a00 */
[----:B-1--4-:R-:W-:Y:S02]  /*09e0*/  IMAD R7, R6, R0, R5 ;  /* 0x0000000006077224 */ /* 0x012fe400078e0205 */
[----:B------:R-:W-:-:S07]  /*09f0*/  IMAD.MOV R6, RZ, RZ, -R4 ;  /* 0x000000ffff067224 */ /* 0x000fce00078e0a04 */
.L_x_5:
[----:B--2---:R-:W-:-:S06]  /*0a00*/  IMAD.WIDE R4, R7, 0x4, R10 ;  /* 0x0000000407047825 */ /* 0x004fcc00078e020a */
[----:B------:R-:W3:Y:S01]  /*0a10*/  LDG.E R4, desc[UR4][R4.64] ;  /* 0x0000000404047981 */ /* 0x000ee2000c1e1900 */
[----:B------:R-:W-:Y:S02]  /*0a20*/  IADD3 R6, PT, PT, R6, 0x1, RZ ;  /* 0x0000000106067810 */ /* 0x000fe40007ffe0ff */
[----:B------:R-:W-:Y:S02]  /*0a30*/  IADD3 R7, PT, PT, R7, R0, RZ ;  /* 0x0000000007077210 */ /* 0x000fe40007ffe0ff */
[----:B------:R-:W-:Y:S02]  /*0a40*/  ISETP.NE.AND P0, PT, R6, RZ, PT ;  /* 0x000000ff0600720c */ /* 0x000fe40003f05270 */
[----:B-1-3--:R-:W-:-:S05]  /*0a50*/  IADD3 R9, PT, PT, R4, R9, RZ ;  /* 0x0000000904097210 */ /* 0x00afca0007ffe0ff */
[----:B------:R1:W-:Y:S06]  /*0a60*/  STG.E desc[UR4][R2.64], R9 ;  /* 0x0000000902007986 */ /* 0x0003ec000c101904 */
[----:B------:R-:W-:Y:S05]  /*0a70*/  @P0 BRA `(.L_x_5) ;  /* 0xfffffffc00e00947 */ /* 0x000fea000383ffff */
[----:B------:R-:W-:Y:S05]  /*0a80*/  EXIT ;  /* 0x000000000000794d */ /* 0x000fea0003800000 */
.L_x_6:
        /* <DEDUP_REMOVED lines=15> */
.L_x_14:


//--------------------- .text._Z6rowsumPiiS_      --------------------------
	.section	.text._Z6rowsumPiiS_,"ax",@progbits
	.align	128
        .global         _Z6rowsumPiiS_
        .type           _Z6rowsumPiiS_,@function
        .size           _Z6rowsumPiiS_,(.L_x_15 - _Z6rowsumPiiS_)
        .other          _Z6rowsumPiiS_,@"STO_CUDA_ENTRY STV_DEFAULT"
_Z6rowsumPiiS_:
.text._Z6rowsumPiiS_:
        /* <DEDUP_REMOVED lines=12> */
[C---:B------:R-:W-:Y:S01]  /*00c0*/  ISETP.GE.U32.AND P1, PT, R6.reuse, 0x10, PT ;  /* 0x000000100600780c */ /* 0x040fe20003f26070 */
[----:B------:R-:W-:Y:S01]  /*00d0*/  IMAD R0, R5, R6, RZ ;  /* 0x0000000605007224 */ /* 0x000fe200078e02ff */
[----:B------:R-:W-:Y:S01]  /*00e0*/  LOP3.LUT R12, R6, 0xf, RZ, 0xc0, !PT ;  /* 0x0000000f060c7812 */ /* 0x000fe200078ec0ff */
[----:B------:R-:W-:Y:S02]  /*00f0*/  IMAD.MOV.U32 R11, RZ, RZ, RZ ;  /* 0x000000ffff0b7224 */ /* 0x000fe400078e00ff */
[----:B------:R-:W-:Y:S01]  /*0100*/  IMAD.MOV.U32 R7, RZ, RZ, RZ ;  /* 0x000000ffff077224 */ /* 0x000fe200078e00ff */
[----:B------:R-:W-:-:S07]  /*0110*/  ISETP.NE.AND P0, PT, R12, RZ, PT ;  /* 0x000000ff0c00720c */ /* 0x000fce0003f05270 */
[----:B------:R-:W-:Y:S06]  /*0120*/  @!P1 BRA `(.L_x_7) ;  /* 0x0000000000f89947 */ /* 0x000fec0003800000 */
[----:B------:R-:W1:Y:S01]  /*0130*/  LDCU.64 UR4, c[0x0][0x380] ;  /* 0x00007000ff0477ac */ /* 0x000e620008000a00 */
[----:B------:R-:W-:Y:S01]  /*0140*/  LOP3.LUT R7, R6, 0x7ffffff0, RZ, 0xc0, !PT ;  /* 0x7ffffff006077812 */ /* 0x000fe200078ec0ff */
[----:B------:R-:W-:Y:S02]  /*0150*/  HFMA2 R11, -RZ, RZ, 0, 0 ;  /* 0x00000000ff0b7431 */ /* 0x000fe400000001ff */
[----:B------:R-:W-:Y:S02]  /*0160*/  IMAD.MOV.U32 R9, RZ, RZ, R0 ;  /* 0x000000ffff097224 */ /* 0x000fe400078e0000 */
[----:B------:R-:W-:Y:S01]  /*0170*/  IMAD.MOV R8, RZ, RZ, -R7 ;  /* 0x000000ffff087224 */ /* 0x000fe200078e0a07 */
[----:B-1----:R-:W-:-:S04]  /*0180*/  UIADD3 UR4, UP0, UPT, UR4, 0x20, URZ ;  /* 0x0000002004047890 */ /* 0x002fc8000ff1e0ff */
[----:B------:R-:W-:-:S12]  /*0190*/  UIADD3.X UR5, UPT, UPT, URZ, UR5, URZ, UP0, !UPT ;  /* 0x00000005ff057290 */ /* 0x000fd800087fe4ff */
.L_x_8:
[----:B------:R-:W-:Y:S01]  /*01a0*/  MOV R4, UR4 ;  /* 0x0000000400047c02 */ /* 0x000fe20008000f00 */
[----:B------:R-:W-:-:S04]  /*01b0*/  IMAD.U32 R5, RZ, RZ, UR5 ;  /* 0x00000005ff057e24 */ /* 0x000fc8000f8e00ff */
[----:B------:R-:W-:-:S05]  /*01c0*/  IMAD.WIDE R4, R9, 0x4, R4 ;  /* 0x0000000409047825 */ /* 0x000fca00078e0204 */
[----:B------:R-:W2:Y:S02]  /*01d0*/  LDG.E R10, desc[UR6][R4.64+-0x20] ;  /* 0xffffe006040a7981 */ /* 0x000ea4000c1e1900 */
[----:B--23--:R-:W-:-:S05]  /*01e0*/  IMAD.IADD R11, R10, 0x1, R11 ;  /* 0x000000010a0b7824 */ /* 0x00cfca00078e020b */
[----:B------:R1:W-:Y:S04]  /*01f0*/  STG.E desc[UR6][R2.64], R11 ;  /* 0x0000000b02007986 */ /* 0x0003e8000c101906 */
[----:B------:R-:W2:Y:S02]  /*0200*/  LDG.E R10, desc[UR6][R4.64+-0x1c] ;  /* 0xffffe406040a7981 */ /* 0x000ea4000c1e1900 */
[----:B--2---:R-:W-:-:S05]  /*0210*/  IADD3 R13, PT, PT, R11, R10, RZ ;  /* 0x0000000a0b0d7210 */ /* 0x004fca0007ffe0ff */
[----:B------:R2:W-:Y:S04]  /*0220*/  STG.E desc[UR6][R2.64], R13 ;  /* 0x0000000d02007986 */ /* 0x0005e8000c101906 */
[----:B------:R-:W3:Y:S02]  /*0230*/  LDG.E R10, desc[UR6][R4.64+-0x18] ;  /* 0xffffe806040a7981 */ /* 0x000ee4000c1e1900 */
[----:B---3--:R-:W-:-:S05]  /*0240*/  IMAD.IADD R15, R13, 0x1, R10 ;  /* 0x000000010d0f7824 */ /* 0x008fca00078e020a */
[----:B------:R3:W-:Y:S04]  /*0250*/  STG.E desc[UR6][R2.64], R15 ;  /* 0x0000000f02007986 */ /* 0x0007e8000c101906 */
[----:B------:R-:W4:Y:S02]  /*0260*/  LDG.E R10, desc[UR6][R4.64+-0x14] ;  /* 0xffffec06040a7981 */ /* 0x000f24000c1e1900 */
[----:B----4-:R-:W-:-:S05]  /*0270*/  IMAD.IADD R17, R15, 0x1, R10 ;  /* 0x000000010f117824 */ /* 0x010fca00078e020a */
[----:B------:R4:W-:Y:S04]  /*0280*/  STG.E desc[UR6][R2.64], R17 ;  /* 0x0000001102007986 */ /* 0x0009e8000c101906 */
[----:B------:R-:W1:Y:S02]  /*0290*/  LDG.E R10, desc[UR6][R4.64+-0x10] ;  /* 0xfffff006040a7981 */ /* 0x000e64000c1e1900 */
[----:B-1----:R-:W-:-:S05]  /*02a0*/  IADD3 R11, PT, PT, R17, R10, RZ ;  /* 0x0000000a110b7210 */ /* 0x002fca0007ffe0ff */
[----:B------:R1:W-:Y:S04]  /*02b0*/  STG.E desc[UR6][R2.64], R11 ;  /* 0x0000000b02007986 */ /* 0x0003e8000c101906 */
[----:B------:R-:W2:Y:S02]  /*02c0*/  LDG.E R10, desc[UR6][R4.64+-0xc] ;  /* 0xfffff406040a7981 */ /* 0x000ea4000c1e1900 */
[----:B--2---:R-:W-:-:S05]  /*02d0*/  IMAD.IADD R13, R11, 0x1, R10 ;  /* 0x000000010b0d7824 */ /* 0x004fca00078e020a */
[----:B------:R2:W-:Y:S04]  /*02e0*/  STG.E desc[UR6][R2.64], R13 ;  /* 0x0000000d02007986 */ /* 0x0005e8000c101906 */
[----:B------:R-:W3:Y:S02]  /*02f0*/  LDG.E R10, desc[UR6][R4.64+-0x8] ;  /* 0xfffff806040a7981 */ /* 0x000ee4000c1e1900 */
[----:B---3--:R-:W-:-:S05]  /*0300*/  IADD3 R15, PT, PT, R13, R10, RZ ;  /* 0x0000000a0d0f7210 */ /* 0x008fca0007ffe0ff */
[----:B------:R3:W-:Y:S04]  /*0310*/  STG.E desc[UR6][R2.64], R15 ;  /* 0x0000000f02007986 */ /* 0x0007e8000c101906 */
[----:B------:R-:W4:Y:S02]  /*0320*/  LDG.E R10, desc[UR6][R4.64+-0x4] ;  /* 0xfffffc06040a7981 */ /* 0x000f24000c1e1900 */
[----:B----4-:R-:W-:-:S05]  /*0330*/  IMAD.IADD R17, R15, 0x1, R10 ;  /* 0x000000010f117824 */ /* 0x010fca00078e020a */
[----:B------:R4:W-:Y:S04]  /*0340*/  STG.E desc[UR6][R2.64], R17 ;  /* 0x0000001102007986 */ /* 0x0009e8000c101906 */
[----:B------:R-:W1:Y:S02]  /*0350*/  LDG.E R10, desc[UR6][R4.64] ;  /* 0x00000006040a7981 */ /* 0x000e64000c1e1900 */
[----:B-1----:R-:W-:-:S05]  /*0360*/  IADD3 R11, PT, PT, R17, R10, RZ ;  /* 0x0000000a110b7210 */ /* 0x002fca0007ffe0ff */
[----:B------:R-:W-:Y:S04]  /*0370*/  STG.E desc[UR6][R2.64], R11 ;  /* 0x0000000b02007986 */ /* 0x000fe8000c101906 */
        /* <DEDUP_REMOVED lines=9> */
[----:B------:R-:W4:Y:S02]  /*0410*/  LDG.E R10, desc[UR6][R4.64+0x10] ;  /* 0x00001006040a7981 */ /* 0x000f24000c1e1900 */
[----:B----4-:R-:W-:-:S05]  /*0420*/  IADD3 R19, PT, PT, R17, R10, RZ ;  /* 0x0000000a11137210 */ /* 0x010fca0007ffe0ff */
[----:B------:R3:W-:Y:S04]  /*0430*/  STG.E desc[UR6][R2.64], R19 ;  /* 0x0000001302007986 */ /* 0x0007e8000c101906 */
[----:B------:R-:W1:Y:S02]  /*0440*/  LDG.E R10, desc[UR6][R4.64+0x14] ;  /* 0x00001406040a7981 */ /* 0x000e64000c1e1900 */
[----:B-1----:R-:W-:-:S05]  /*0450*/  IMAD.IADD R13, R19, 0x1, R10 ;  /* 0x00000001130d7824 */ /* 0x002fca00078e020a */
[----:B------:R3:W-:Y:S04]  /*0460*/  STG.E desc[UR6][R2.64], R13 ;  /* 0x0000000d02007986 */ /* 0x0007e8000c101906 */
[----:B------:R-:W2:Y:S01]  /*0470*/  LDG.E R10, desc[UR6][R4.64+0x18] ;  /* 0x00001806040a7981 */ /* 0x000ea2000c1e1900 */
[----:B------:R-:W-:Y:S02]  /*0480*/  IADD3 R8, PT, PT, R8, 0x10, RZ ;  /* 0x0000001008087810 */ /* 0x000fe40007ffe0ff */
[----:B--2---:R-:W-:-:S05]  /*0490*/  IADD3 R15, PT, PT, R13, R10, RZ ;  /* 0x0000000a0d0f7210 */ /* 0x004fca0007ffe0ff */
[----:B------:R3:W-:Y:S04]  /*04a0*/  STG.E desc[UR6][R2.64], R15 ;  /* 0x0000000f02007986 */ /* 0x0007e8000c101906 */
[----:B------:R-:W2:Y:S01]  /*04b0*/  LDG.E R10, desc[UR6][R4.64+0x1c] ;  /* 0x00001c06040a7981 */ /* 0x000ea2000c1e1900 */
[----:B------:R-:W-:Y:S01]  /*04c0*/  ISETP.NE.AND P1, PT, R8, RZ, PT ;  /* 0x000000ff0800720c */ /* 0x000fe20003f25270 */
[----:B------:R-:W-:Y:S02]  /*04d0*/  VIADD R9, R9, 0x10 ;  /* 0x0000001009097836 */ /* 0x000fe40000000000 */
[----:B--2---:R-:W-:-:S05]  /*04e0*/  IMAD.IADD R11, R15, 0x1, R10 ;  /* 0x000000010f0b7824 */ /* 0x004fca00078e020a */
[----:B------:R3:W-:Y:S05]  /*04f0*/  STG.E desc[UR6][R2.64], R11 ;  /* 0x0000000b02007986 */ /* 0x0007ea000c101906 */
[----:B------:R-:W-:Y:S05]  /*0500*/  @P1 BRA `(.L_x_8) ;  /* 0xfffffffc00241947 */ /* 0x000fea000383ffff */
.L_x_7:
[----:B------:R-:W-:Y:S05]  /*0510*/  @!P0 EXIT ;  /* 0x000000000000894d */ /* 0x000fea0003800000 */
[----:B------:R-:W-:Y:S02]  /*0520*/  ISETP.GE.U32.AND P0, PT, R12, 0x8, PT ;  /* 0x000000080c00780c */ /* 0x000fe40003f06070 */
[----:B------:R-:W-:-:S04]  /*0530*/  LOP3.LUT R10, R6, 0x7, RZ, 0xc0, !PT ;  /* 0x00000007060a7812 */ /* 0x000fc800078ec0ff */
[----:B------:R-:W-:-:S07]  /*0540*/  ISETP.NE.AND P1, PT, R10, RZ, PT ;  /* 0x000000ff0a00720c */ /* 0x000fce0003f25270 */
[----:B------:R-:W-:Y:S06]  /*0550*/  @!P0 BRA `(.L_x_9) ;  /* 0x0000000000708947 */ /* 0x000fec0003800000 */
[----:B------:R-:W1:Y:S01]  /*0560*/  LDC.64 R4, c[0x0][0x380] ;  /* 0x0000e000ff047b82 */ /* 0x000e620000000a00 */
[----:B------:R-:W-:-:S05]  /*0570*/  IADD3 R9, PT, PT, R0, R7, RZ ;  /* 0x0000000700097210 */ /* 0x000fca0007ffe0ff */
[----:B-1----:R-:W-:-:S05]  /*0580*/  IMAD.WIDE R4, R9, 0x4, R4 ;  /* 0x0000000409047825 */ /* 0x002fca00078e0204 */
[----:B------:R-:W3:Y:S02]  /*0590*/  LDG.E R8, desc[UR6][R4.64] ;  /* 0x0000000604087981 */ /* 0x000ee4000c1e1900 */
[----:B---3--:R-:W-:-:S05]  /*05a0*/  IMAD.IADD R11, R11, 0x1, R8 ;  /* 0x000000010b0b7824 */ /* 0x008fca00078e0208 */
[----:B------:R-:W-:Y:S04]  /*05b0*/  STG.E desc[UR6][R2.64], R11 ;  /* 0x0000000b02007986 */ /* 0x000fe8000c101906 */
[----:B------:R-:W2:Y:S02]  /*05c0*/  LDG.E R8, desc[UR6][R4.64+0x4] ;  /* 0x0000040604087981 */ /* 0x000ea4000c1e1900 */
[----:B--2---:R-:W-:-:S05]  /*05d0*/  IADD3 R9, PT, PT, R11, R8, RZ ;  /* 0x000000080b097210 */ /* 0x004fca0007ffe0ff */
[----:B------:R1:W-:Y:S04]  /*05e0*/  STG.E desc[UR6][R2.64], R9 ;  /* 0x0000000902007986 */ /* 0x0003e8000c101906 */
[----:B------:R-:W2:Y:S02]  /*05f0*/  LDG.E R8, desc[UR6][R4.64+0x8] ;  /* 0x0000080604087981 */ /* 0x000ea4000c1e1900 */
[----:B--2---:R-:W-:-:S05]  /*0600*/  IMAD.IADD R13, R9, 0x1, R8 ;  /* 0x00000001090d7824 */ /* 0x004fca00078e0208 */
[----:B------:R2:W-:Y:S04]  /*0610*/  STG.E desc[UR6][R2.64], R13 ;  /* 0x0000000d02007986 */ /* 0x0005e8000c101906 */
[----:B------:R-:W3:Y:S02]  /*0620*/  LDG.E R8, desc[UR6][R4.64+0xc] ;  /* 0x00000c0604087981 */ /* 0x000ee4000c1e1900 */
[----:B---3--:R-:W-:-:S05]  /*0630*/  IADD3 R15, PT, PT, R13, R8, RZ ;  /* 0x000000080d0f7210 */ /* 0x008fca0007ffe0ff */
[----:B------:R4:W-:Y:S04]  /*0640*/  STG.E desc[UR6][R2.64], R15 ;  /* 0x0000000f02007986 */ /* 0x0009e8000c101906 */
[----:B------:R-:W3:Y:S02]  /*0650*/  LDG.E R8, desc[UR6][R4.64+0x10] ;  /* 0x0000100604087981 */ /* 0x000ee4000c1e1900 */
[----:B---3--:R-:W-:-:S05]  /*0660*/  IMAD.IADD R17, R15, 0x1, R8 ;  /* 0x000000010f117824 */ /* 0x008fca00078e0208 */
[----:B------:R4:W-:Y:S04]  /*0670*/  STG.E desc[UR6][R2.64], R17 ;  /* 0x0000001102007986 */ /* 0x0009e8000c101906 */
[----:B------:R-:W1:Y:S02]  /*0680*/  LDG.E R8, desc[UR6][R4.64+0x14] ;  /* 0x0000140604087981 */ /* 0x000e64000c1e1900 */
[----:B-1----:R-:W-:-:S05]  /*0690*/  IADD3 R9, PT, PT, R17, R8, RZ ;  /* 0x0000000811097210 */ /* 0x002fca0007ffe0ff */
[----:B------:R4:W-:Y:S04]  /*06a0*/  STG.E desc[UR6][R2.64], R9 ;  /* 0x0000000902007986 */ /* 0x0009e8000c101906 */
[----:B------:R-:W2:Y:S02]  /*06b0*/  LDG.E R8, desc[UR6][R4.64+0x18] ;  /* 0x0000180604087981 */ /* 0x000ea4000c1e1900 */
[----:B--2---:R-:W-:-:S05]  /*06c0*/  IMAD.IADD R13, R9, 0x1, R8 ;  /* 0x00000001090d7824 */ /* 0x004fca00078e0208 */
[----:B------:R4:W-:Y:S04]  /*06d0*/  STG.E desc[UR6][R2.64], R13 ;  /* 0x0000000d02007986 */ /* 0x0009e8000c101906 */
[----:B------:R-:W2:Y:S01]  /*06e0*/  LDG.E R8, desc[UR6][R4.64+0x1c] ;  /* 0x00001c0604087981 */ /* 0x000ea2000c1e1900 */
[----:B------:R-:W-:Y:S01]  /*06f0*/  VIADD R7, R7, 0x8 ;  /* 0x0000000807077836 */ /* 0x000fe20000000000 */
[----:B--2---:R-:W-:-:S05]  /*0700*/  IADD3 R11, PT, PT, R13, R8, RZ ;  /* 0x000000080d0b7210 */ /* 0x004fca0007ffe0ff */
[----:B------:R4:W-:Y:S02]  /*0710*/  STG.E desc[UR6][R2.64], R11 ;  /* 0x0000000b02007986 */ /* 0x0009e4000c101906 */
.L_x_9:
[----:B------:R-:W-:Y:S05]  /*0720*/  @!P1 EXIT ;  /* 0x000000000000994d */ /* 0x000fea0003800000 */
[----:B------:R-:W-:Y:S02]  /*0730*/  ISETP.GE.U32.AND P0, PT, R10, 0x4, PT ;  /* 0x000000040a00780c */ /* 0x000fe40003f06070 */
[----:B------:R-:W-:-:S04]  /*0740*/  LOP3.LUT R6, R6, 0x3, RZ, 0xc0, !PT ;  /* 0x0000000306067812 */ /* 0x000fc800078ec0ff */
[----:B------:R-:W-:-:S07]  /*0750*/  ISETP.NE.AND P1, PT, R6, RZ, PT ;  /* 0x000000ff0600720c */ /* 0x000fce0003f25270 */
[----:B------:R-:W-:Y:S06]  /*0760*/  @!P0 BRA `(.L_x_10) ;  /* 0x0000000000408947 */ /* 0x000fec0003800000 */
[----:B------:R-:W1:Y:S01]  /*0770*/  LDC.64 R4, c[0x0][0x380] ;  /* 0x0000e000ff047b82 */ /* 0x000e620000000a00 */
[----:B----4-:R-:W-:-:S05]  /*0780*/  IADD3 R9, PT, PT, R0, R7, RZ ;  /* 0x0000000700097210 */ /* 0x010fca0007ffe0ff */
[----:B-1----:R-:W-:-:S05]  /*0790*/  IMAD.WIDE R4, R9, 0x4, R4 ;  /* 0x0000000409047825 */ /* 0x002fca00078e0204 */
[----:B------:R-:W2:Y:S02]  /*07a0*/  LDG.E R8, desc[UR6][R4.64] ;  /* 0x0000000604087981 */ /* 0x000ea4000c1e1900 */
[----:B--2---:R-:W-:-:S05]  /*07b0*/  IMAD.IADD R9, R11, 0x1, R8 ;  /* 0x000000010b097824 */ /* 0x004fca00078e0208 */
[----:B------:R1:W-:Y:S04]  /*07c0*/  STG.E desc[UR6][R2.64], R9 ;  /* 0x0000000902007986 */ /* 0x0003e8000c101906 */
[----:B------:R-:W3:Y:S02]  /*07d0*/  LDG.E R8, desc[UR6][R4.64+0x4] ;  /* 0x0000040604087981 */ /* 0x000ee4000c1e1900 */
[----:B---3--:R-:W-:-:S05]  /*07e0*/  IADD3 R13, PT, PT, R9, R8, RZ ;  /* 0x00000008090d7210 */ /* 0x008fca0007ffe0ff */
        /* <DEDUP_REMOVED lines=8> */
.L_x_10:
[----:B------:R-:W-:Y:S05]  /*0870*/  @!P1 EXIT ;  /* 0x000000000000994d */ /* 0x000fea0003800000 */
[----:B-1--4-:R-:W1:Y:S01]  /*0880*/  LDC.64 R8, c[0x0][0x380] ;  /* 0x0000e000ff087b82 */ /* 0x012e620000000a00 */
[----:B------:R-:W-:Y:S01]  /*0890*/  IADD3 R7, PT, PT, R0, R7, RZ ;  /* 0x0000000700077210 */ /* 0x000fe20007ffe0ff */
[----:B------:R-:W-:-:S07]  /*08a0*/  IMAD.MOV R6, RZ, RZ, -R6 ;  /* 0x000000ffff067224 */ /* 0x000fce00078e0a06 */
.L_x_11:
[----:B-1----:R-:W-:-:S06]  /*08b0*/  IMAD.WIDE R4, R7, 0x4, R8 ;  /* 0x0000000407047825 */ /* 0x002fcc00078e0208 */
[----:B------:R-:W3:Y:S01]  /*08c0*/  LDG.E R4, desc[UR6][R4.64] ;  /* 0x0000000604047981 */ /* 0x000ee2000c1e1900 */
[----:B------:R-:W-:Y:S01]  /*08d0*/  VIADD R6, R6, 0x1 ;  /* 0x0000000106067836 */ /* 0x000fe20000000000 */
[----:B------:R-:W-:-:S04]  /*08e0*/  IADD3 R7, PT, PT, R7, 0x1, RZ ;  /* 0x0000000107077810 */ /* 0x000fc80007ffe0ff */
[----:B------:R-:W-:Y:S02]  /*08f0*/  ISETP.NE.AND P0, PT, R6, RZ, PT ;  /* 0x000000ff0600720c */ /* 0x000fe40003f05270 */
[----:B--23--:R-:W-:-:S05]  /*0900*/  IADD3 R11, PT, PT, R4, R11, RZ ;  /* 0x0000000b040b7210 */ /* 0x00cfca0007ffe0ff */
[----:B------:R2:W-:Y:S06]  /*0910*/  STG.E desc[UR6][R2.64], R11 ;  /* 0x0000000b02007986 */ /* 0x0005ec000c101906 */
[----:B------:R-:W-:Y:S05]  /*0920*/  @P0 BRA `(.L_x_11) ;  /* 0xfffffffc00e00947 */ /* 0x000fea000383ffff */
[----:B------:R-:W-:Y:S05]  /*0930*/  EXIT ;  /* 0x000000000000794d */ /* 0x000fea0003800000 */
.L_x_12:
        /* <DEDUP_REMOVED lines=12> */
.L_x_15:


//--------------------- .nv.shared.reserved.0     --------------------------
	.section	.nv.shared.reserved.0,"aw",@nobits
	.weak		__nv_reservedSMEM_offset_0_alias
	.size		__nv_reservedSMEM_offset_0_alias, 0, 64
	.other		__nv_reservedSMEM_offset_0_alias,@"STO_CUDA_RESERVED_SHARED STV_DEFAULT"
__nv_reservedSMEM_offset_0_alias:
	.zero		0
	.zero		64


//--------------------- .nv.constant0._Z7replacePiiS_S_ --------------------------
	.section	.nv.constant0._Z7replacePiiS_S_,"a",@progbits
	.sectionflags	@""
	.align	4
.nv.constant0._Z7replacePiiS_S_:
	.zero		928


//--------------------- .nv.constant0._Z6colsumPiiS_ --------------------------
	.section	.nv.constant0._Z6colsumPiiS_,"a",@progbits
	.sectionflags	@""
	.align	4
.nv.constant0._Z6colsumPiiS_:
	.zero		920


//--------------------- .nv.constant0._Z6rowsumPiiS_ --------------------------
	.section	.nv.constant0._Z6rowsumPiiS_,"a",@progbits
	.sectionflags	@""
	.align	4
.nv.constant0._Z6rowsumPiiS_:
	.zero		920


//--------------------- SYMBOLS --------------------------

	.type		.nv.reservedSmem.offset0,@object
	.size		.nv.reservedSmem.offset0,0x4
